//
// Generated by NVIDIA NVVM Compiler
//
// Compiler Build ID: CL-36424714
// Cuda compilation tools, release 13.0, V13.0.88
// Based on NVVM 20.0.0
//

.version 9.0
.target sm_100
.address_size 64

	// .globl	_Z4SAXSPfS_S_S_
.global .align 4 .b8 __cudart_i2opi_f[24] = {65, 144, 67, 60, 153, 149, 98, 219, 192, 221, 52, 245, 209, 87, 39, 252, 41, 21, 68, 78, 110, 131, 249, 162};

.visible .entry _Z4SAXSPfS_S_S_(
	.param .u64 .ptr .align 1 _Z4SAXSPfS_S_S__param_0,
	.param .u64 .ptr .align 1 _Z4SAXSPfS_S_S__param_1,
	.param .u64 .ptr .align 1 _Z4SAXSPfS_S_S__param_2,
	.param .u64 .ptr .align 1 _Z4SAXSPfS_S_S__param_3
)
{
	.local .align 4 .b8 	__local_depot0[28];
	.reg .b64 	%SP;
	.reg .b64 	%SPL;
	.reg .pred 	%p<13>;
	.reg .b32 	%r<56>;
	.reg .b32 	%f<55>;
	.reg .b64 	%rd<42>;
	.reg .b64 	%fd<3>;

	mov.u64 	%SPL, __local_depot0;
	ld.param.u64 	%rd17, [_Z4SAXSPfS_S_S__param_0];
	ld.param.u64 	%rd15, [_Z4SAXSPfS_S_S__param_1];
	ld.param.u64 	%rd18, [_Z4SAXSPfS_S_S__param_2];
	ld.param.u64 	%rd16, [_Z4SAXSPfS_S_S__param_3];
	cvta.to.global.u64 	%rd1, %rd18;
	cvta.to.global.u64 	%rd2, %rd17;
	add.u64 	%rd3, %SPL, 0;
	mov.u32 	%r21, %ctaid.x;
	mov.u32 	%r22, %ntid.x;
	mov.u32 	%r23, %tid.x;
	mad.lo.s32 	%r1, %r21, %r22, %r23;
	setp.gt.s32 	%p1, %r1, 59;
	@%p1 bra 	$L__BB0_17;
	cvta.to.global.u64 	%rd20, %rd15;
	cvta.to.global.u64 	%rd21, %rd16;
	mul.wide.s32 	%rd22, %r1, 4;
	add.s64 	%rd4, %rd20, %rd22;
	add.s64 	%rd5, %rd21, %rd22;
	mul.lo.s32 	%r2, %r1, 2140;
	mov.b32 	%r50, 0;
$L__BB0_2:
	mul.wide.u32 	%rd23, %r50, 4;
	add.s64 	%rd6, %rd2, %rd23;
	add.s32 	%r26, %r50, %r2;
	mul.wide.s32 	%rd24, %r26, 4;
	add.s64 	%rd7, %rd1, %rd24;
	mov.b32 	%r51, 0;
$L__BB0_3:
	ld.global.f32 	%f12, [%rd6];
	mul.wide.u32 	%rd25, %r51, 4;
	add.s64 	%rd26, %rd2, %rd25;
	ld.global.f32 	%f13, [%rd26];
	sub.f32 	%f14, %f12, %f13;
	fma.rn.f32 	%f15, %f14, %f14, 0f00000000;
	ld.global.f32 	%f16, [%rd6+8560];
	ld.global.f32 	%f17, [%rd26+8560];
	sub.f32 	%f18, %f16, %f17;
	fma.rn.f32 	%f19, %f18, %f18, %f15;
	ld.global.f32 	%f20, [%rd6+17120];
	ld.global.f32 	%f21, [%rd26+17120];
	sub.f32 	%f22, %f20, %f21;
	fma.rn.f32 	%f23, %f22, %f22, %f19;
	sqrt.rn.f32 	%f24, %f23;
	ld.global.f32 	%f25, [%rd4];
	mul.f32 	%f1, %f24, %f25;
	setp.neu.f32 	%p2, %f1, 0f00000000;
	@%p2 bra 	$L__BB0_5;
	ld.global.f32 	%f50, [%rd5];
	ld.global.f32 	%f51, [%rd7];
	add.s32 	%r49, %r51, %r2;
	mul.wide.s32 	%rd37, %r49, 4;
	add.s64 	%rd38, %rd1, %rd37;
	ld.global.f32 	%f52, [%rd38];
	fma.rn.f32 	%f54, %f51, %f52, %f50;
	bra.uni 	$L__BB0_14;
$L__BB0_5:
	ld.global.f32 	%f3, [%rd5];
	ld.global.f32 	%f26, [%rd7];
	add.s32 	%r27, %r51, %r2;
	mul.wide.s32 	%rd27, %r27, 4;
	add.s64 	%rd28, %rd1, %rd27;
	ld.global.f32 	%f27, [%rd28];
	mul.f32 	%f4, %f26, %f27;
	mul.f32 	%f28, %f1, 0f3F22F983;
	cvt.rni.s32.f32 	%r55, %f28;
	cvt.rn.f32.s32 	%f29, %r55;
	fma.rn.f32 	%f30, %f29, 0fBFC90FDA, %f1;
	fma.rn.f32 	%f31, %f29, 0fB3A22168, %f30;
	fma.rn.f32 	%f53, %f29, 0fA7C234C5, %f31;
	abs.f32 	%f6, %f1;
	setp.ltu.f32 	%p3, %f6, 0f47CE4780;
	@%p3 bra 	$L__BB0_13;
	setp.neu.f32 	%p4, %f6, 0f7F800000;
	@%p4 bra 	$L__BB0_8;
	mov.f32 	%f34, 0f00000000;
	mul.rn.f32 	%f53, %f1, %f34;
	mov.b32 	%r55, 0;
	bra.uni 	$L__BB0_13;
$L__BB0_8:
	mov.b32 	%r6, %f1;
	shl.b32 	%r29, %r6, 8;
	or.b32  	%r7, %r29, -2147483648;
	mov.b64 	%rd41, 0;
	mov.b32 	%r52, 0;
	mov.u64 	%rd39, __cudart_i2opi_f;
	mov.u64 	%rd40, %rd3;
$L__BB0_9:
	.pragma "nounroll";
	ld.global.nc.u32 	%r30, [%rd39];
	mad.wide.u32 	%rd31, %r30, %r7, %rd41;
	shr.u64 	%rd41, %rd31, 32;
	st.local.u32 	[%rd40], %rd31;
	add.s32 	%r52, %r52, 1;
	add.s64 	%rd40, %rd40, 4;
	add.s64 	%rd39, %rd39, 4;
	setp.ne.s32 	%p5, %r52, 6;
	@%p5 bra 	$L__BB0_9;
	shr.u32 	%r31, %r6, 23;
	st.local.u32 	[%rd3+24], %rd41;
	and.b32  	%r10, %r31, 31;
	and.b32  	%r32, %r31, 224;
	add.s32 	%r33, %r32, -128;
	shr.u32 	%r34, %r33, 5;
	mul.wide.u32 	%rd32, %r34, 4;
	sub.s64 	%rd14, %rd3, %rd32;
	ld.local.u32 	%r53, [%rd14+24];
	ld.local.u32 	%r54, [%rd14+20];
	setp.eq.s32 	%p6, %r10, 0;
	@%p6 bra 	$L__BB0_12;
	shf.l.wrap.b32 	%r53, %r54, %r53, %r10;
	ld.local.u32 	%r35, [%rd14+16];
	shf.l.wrap.b32 	%r54, %r35, %r54, %r10;
$L__BB0_12:
	shr.u32 	%r36, %r53, 30;
	shf.l.wrap.b32 	%r37, %r54, %r53, 2;
	shl.b32 	%r38, %r54, 2;
	shr.u32 	%r39, %r37, 31;
	add.s32 	%r40, %r39, %r36;
	neg.s32 	%r41, %r40;
	setp.lt.s32 	%p7, %r6, 0;
	selp.b32 	%r55, %r41, %r40, %p7;
	xor.b32  	%r42, %r37, %r6;
	shr.s32 	%r43, %r37, 31;
	xor.b32  	%r44, %r43, %r37;
	xor.b32  	%r45, %r43, %r38;
	cvt.u64.u32 	%rd33, %r44;
	shl.b64 	%rd34, %rd33, 32;
	cvt.u64.u32 	%rd35, %r45;
	or.b64  	%rd36, %rd34, %rd35;
	cvt.rn.f64.s64 	%fd1, %rd36;
	mul.f64 	%fd2, %fd1, 0d3BF921FB54442D19;
	cvt.rn.f32.f64 	%f32, %fd2;
	neg.f32 	%f33, %f32;
	setp.lt.s32 	%p8, %r42, 0;
	selp.f32 	%f53, %f33, %f32, %p8;
$L__BB0_13:
	mul.rn.f32 	%f35, %f53, %f53;
	and.b32  	%r47, %r55, 1;
	setp.eq.b32 	%p9, %r47, 1;
	selp.f32 	%f36, 0f3F800000, %f53, %p9;
	fma.rn.f32 	%f37, %f35, %f36, 0f00000000;
	fma.rn.f32 	%f38, %f35, 0f37CBAC00, 0fBAB607ED;
	selp.f32 	%f39, %f38, 0fB94D4153, %p9;
	selp.f32 	%f40, 0f3D2AAABB, 0f3C0885E4, %p9;
	fma.rn.f32 	%f41, %f39, %f35, %f40;
	selp.f32 	%f42, 0fBEFFFFFF, 0fBE2AAAA8, %p9;
	fma.rn.f32 	%f43, %f41, %f35, %f42;
	fma.rn.f32 	%f44, %f43, %f37, %f36;
	and.b32  	%r48, %r55, 2;
	setp.eq.s32 	%p10, %r48, 0;
	mov.f32 	%f45, 0f00000000;
	sub.f32 	%f46, %f45, %f44;
	selp.f32 	%f47, %f44, %f46, %p10;
	mul.f32 	%f48, %f4, %f47;
	div.rn.f32 	%f49, %f48, %f1;
	add.f32 	%f54, %f3, %f49;
$L__BB0_14:
	st.global.f32 	[%rd5], %f54;
	add.s32 	%r51, %r51, 1;
	setp.ne.s32 	%p11, %r51, 2140;
	@%p11 bra 	$L__BB0_3;
	add.s32 	%r50, %r50, 1;
	setp.ne.s32 	%p12, %r50, 2140;
	@%p12 bra 	$L__BB0_2;
	bar.sync 	0;
$L__BB0_17:
	ret;

}


// ===== COMPILED SASS (sm_100) =====

	.target	sm_100

	.elftype	@"ET_EXEC"


//--------------------- .note.nv.tkinfo           --------------------------
	.section	.note.nv.tkinfo,"",@"SHT_NOTE"
	.sectionflags	@"SHF_NOTE_NV_TKINFO"
	.tkinfo
        /*0018*/ 	.word	0x00000002
        /*0030*/ 	.string	""
        /*0030*/ 	.string	"ptxas"
        /*0030*/ 	.string	"Cuda compilation tools, release 13.0, V13.0.88"
        /*0030*/ 	.string	"Build cuda_13.0.r13.0/compiler.36424714_0"
        /*0030*/ 	.string	"-arch sm_100 -m 64 "



//--------------------- .note.nv.cuinfo           --------------------------
	.section	.note.nv.cuinfo,"",@"SHT_NOTE"
	.sectionflags	@"SHF_NOTE_NV_CUINFO"
        /*0018*/ 	.short	0x0002
        /*001a*/ 	.short	0x0064
        /*001c*/ 	.short	0x0082
	.zero		2


//--------------------- .nv.info                  --------------------------
	.section	.nv.info,"",@"SHT_CUDA_INFO"
	.align	4


	//----- nvinfo : EIATTR_REGCOUNT
	.align		4
        /*0000*/ 	.byte	0x04, 0x2f
        /*0002*/ 	.short	(.L_2 - .L_1)
	.align		4
.L_1:
        /*0004*/ 	.word	index@(_Z4SAXSPfS_S_S_)
        /*0008*/ 	.word	0x0000001c


	//----- nvinfo : EIATTR_FRAME_SIZE
	.align		4
.L_2:
        /*000c*/ 	.byte	0x04, 0x11
        /*000e*/ 	.short	(.L_4 - .L_3)
	.align		4
.L_3:
        /*0010*/ 	.word	index@($__internal_1_$__cuda_sm3x_div_rn_noftz_f32_slowpath)
        /*0014*/ 	.word	0x00000020


	//----- nvinfo : EIATTR_FRAME_SIZE
	.align		4
.L_4:
        /*0018*/ 	.byte	0x04, 0x11
        /*001a*/ 	.short	(.L_6 - .L_5)
	.align		4
.L_5:
        /*001c*/ 	.word	index@($__internal_0_$__cuda_sm20_sqrt_rn_f32_slowpath)
        /*0020*/ 	.word	0x00000020


	//----- nvinfo : EIATTR_FRAME_SIZE
	.align		4
.L_6:
        /*0024*/ 	.byte	0x04, 0x11
        /*0026*/ 	.short	(.L_8 - .L_7)
	.align		4
.L_7:
        /*0028*/ 	.word	index@(_Z4SAXSPfS_S_S_)
        /*002c*/ 	.word	0x00000020


	//----- nvinfo : EIATTR_MIN_STACK_SIZE
	.align		4
.L_8:
        /*0030*/ 	.byte	0x04, 0x12
        /*0032*/ 	.short	(.L_10 - .L_9)
	.align		4
.L_9:
        /*0034*/ 	.word	index@(_Z4SAXSPfS_S_S_)
        /*0038*/ 	.word	0x00000020
.L_10:


//--------------------- .nv.compat                --------------------------
	.section	.nv.compat,"",@"SHT_CUDA_COMPAT_INFO"
	.align	4
        /*0000*/ 	.byte	0x02, 0x09, 0x00, 0x00, 0x02, 0x02, 0x01, 0x00, 0x02, 0x05, 0x05, 0x00, 0x03, 0x07, 0x01, 0x01
        /*0010*/ 	.byte	0x02, 0x03, 0x00, 0x00, 0x02, 0x06, 0x01, 0x00, 0x04, 0x0b, 0x08, 0x00, 0x01, 0x00, 0x00, 0x00
        /*0020*/ 	.byte	0x00, 0x00, 0x00, 0x00


//--------------------- .nv.info._Z4SAXSPfS_S_S_  --------------------------
	.section	.nv.info._Z4SAXSPfS_S_S_,"",@"SHT_CUDA_INFO"
	.sectionflags	@""
	.align	4


	//----- nvinfo : EIATTR_CUDA_API_VERSION
	.align		4
        /*0000*/ 	.byte	0x04, 0x37
        /*0002*/ 	.short	(.L_12 - .L_11)
.L_11:
        /*0004*/ 	.word	0x00000082


	//----- nvinfo : EIATTR_KPARAM_INFO
	.align		4
.L_12:
        /*0008*/ 	.byte	0x04, 0x17
        /*000a*/ 	.short	(.L_14 - .L_13)
.L_13:
        /*000c*/ 	.word	0x00000000
        /*0010*/ 	.short	0x0003
        /*0012*/ 	.short	0x0018
        /*0014*/ 	.byte	0x00, 0xf5, 0x21, 0x00


	//----- nvinfo : EIATTR_KPARAM_INFO
	.align		4
.L_14:
        /*0018*/ 	.byte	0x04, 0x17
        /*001a*/ 	.short	(.L_16 - .L_15)
.L_15:
        /*001c*/ 	.word	0x00000000
        /*0020*/ 	.short	0x0002
        /*0022*/ 	.short	0x0010
        /*0024*/ 	.byte	0x00, 0xf5, 0x21, 0x00


	//----- nvinfo : EIATTR_KPARAM_INFO
	.align		4
.L_16:
        /*0028*/ 	.byte	0x04, 0x17
        /*002a*/ 	.short	(.L_18 - .L_17)
.L_17:
        /*002c*/ 	.word	0x00000000
        /*0030*/ 	.short	0x0001
        /*0032*/ 	.short	0x0008
        /*0034*/ 	.byte	0x00, 0xf5, 0x21, 0x00


	//----- nvinfo : EIATTR_KPARAM_INFO
	.align		4
.L_18:
        /*0038*/ 	.byte	0x04, 0x17
        /*003a*/ 	.short	(.L_20 - .L_19)
.L_19:
        /*003c*/ 	.word	0x00000000
        /*0040*/ 	.short	0x0000
        /*0042*/ 	.short	0x0000
        /*0044*/ 	.byte	0x00, 0xf5, 0x21, 0x00


	//----- nvinfo : EIATTR_SPARSE_MMA_MASK
	.align		4
.L_20:
        /*0048*/ 	.byte	0x03, 0x50
        /*004a*/ 	.short	0x0000


	//----- nvinfo : EIATTR_MAXREG_COUNT
	.align		4
        /*004c*/ 	.byte	0x03, 0x1b
        /*004e*/ 	.short	0x00ff


	//----- nvinfo : EIATTR_NUM_BARRIERS
	.align		4
        /*0050*/ 	.byte	0x02, 0x4c
        /*0052*/ 	.byte	0x01
	.zero		1


	//----- nvinfo : EIATTR_MERCURY_ISA_VERSION
	.align		4
        /*0054*/ 	.byte	0x03, 0x5f
        /*0056*/ 	.short	0x0101


	//----- nvinfo : EIATTR_VRC_CTA_INIT_COUNT
	.align		4
        /*0058*/ 	.byte	0x02, 0x4a
	.zero		1
	.zero		1


	//----- nvinfo : EIATTR_EXIT_INSTR_OFFSETS
	.align		4
        /*005c*/ 	.byte	0x04, 0x1c
        /*005e*/ 	.short	(.L_22 - .L_21)


	//   ....[0]....
.L_21:
        /*0060*/ 	.word	0x00000070


	//   ....[1]....
        /*0064*/ 	.word	0x00000ab0


	//----- nvinfo : EIATTR_CRS_STACK_SIZE
	.align		4
.L_22:
        /*0068*/ 	.byte	0x04, 0x1e
        /*006a*/ 	.short	(.L_24 - .L_23)
.L_23:
        /*006c*/ 	.word	0x00000000


	//----- nvinfo : EIATTR_CBANK_PARAM_SIZE
	.align		4
.L_24:
        /*0070*/ 	.byte	0x03, 0x19
        /*0072*/ 	.short	0x0020


	//----- nvinfo : EIATTR_PARAM_CBANK
	.align		4
        /*0074*/ 	.byte	0x04, 0x0a
        /*0076*/ 	.short	(.L_26 - .L_25)
	.align		4
.L_25:
        /*0078*/ 	.word	index@(.nv.constant0._Z4SAXSPfS_S_S_)
        /*007c*/ 	.short	0x0380
        /*007e*/ 	.short	0x0020


	//----- nvinfo : EIATTR_SW_WAR
	.align		4
.L_26:
        /*0080*/ 	.byte	0x04, 0x36
        /*0082*/ 	.short	(.L_28 - .L_27)
.L_27:
        /*0084*/ 	.word	0x00000008
.L_28:


//--------------------- .nv.callgraph             --------------------------
	.section	.nv.callgraph,"",@"SHT_CUDA_CALLGRAPH"
	.align	4
	.sectionentsize	8
	.align		4
        /*0000*/ 	.word	0x00000000
	.align		4
        /*0004*/ 	.word	0xffffffff
	.align		4
        /*0008*/ 	.word	0x00000000
	.align		4
        /*000c*/ 	.word	0xfffffffe
	.align		4
        /*0010*/ 	.word	0x00000000
	.align		4
        /*0014*/ 	.word	0xfffffffd
	.align		4
        /*0018*/ 	.word	0x00000000
	.align		4
        /*001c*/ 	.word	0xfffffffc


//--------------------- .nv.constant4             --------------------------
	.section	.nv.constant4,"a",@progbits
	.align	8
	.align		8
.nv.constant4:
        /*0000*/ 	.dword	__cudart_i2opi_f


//--------------------- .text._Z4SAXSPfS_S_S_     --------------------------
	.section	.text._Z4SAXSPfS_S_S_,"ax",@progbits
	.align	128
        .global         _Z4SAXSPfS_S_S_
        .type           _Z4SAXSPfS_S_S_,@function
        .size           _Z4SAXSPfS_S_S_,(.L_x_26 - _Z4SAXSPfS_S_S_)
        .other          _Z4SAXSPfS_S_S_,@"STO_CUDA_ENTRY STV_DEFAULT"
_Z4SAXSPfS_S_S_:
.text._Z4SAXSPfS_S_S_:
[----:B------:R-:W0:Y:S01]  /*0000*/  LDC R1, c[0x0][0x37c] ;  /* 0x0000df00ff017b82 */ /* 0x000e220000000800 */
[----:B------:R-:W1:Y:S07]  /*0010*/  S2R R3, SR_TID.X ;  /* 0x0000000000037919 */ /* 0x000e6e0000002100 */
[----:B------:R-:W1:Y:S01]  /*0020*/  S2UR UR4, SR_CTAID.X ;  /* 0x00000000000479c3 */ /* 0x000e620000002500 */
[----:B0-----:R-:W-:-:S07]  /*0030*/  VIADD R1, R1, 0xffffffe0 ;  /* 0xffffffe001017836 */ /* 0x001fce0000000000 */
[----:B------:R-:W1:Y:S02]  /*0040*/  LDC R18, c[0x0][0x360] ;  /* 0x0000d800ff127b82 */ /* 0x000e640000000800 */
[----:B-1----:R-:W-:-:S05]  /*0050*/  IMAD R18, R18, UR4, R3 ;  /* 0x0000000412127c24 */ /* 0x002fca000f8e0203 */
[----:B------:R-:W-:-:S13]  /*0060*/  ISETP.GT.AND P0, PT, R18, 0x3b, PT ;  /* 0x0000003b1200780c */ /* 0x000fda0003f04270 */
[----:B------:R-:W-:Y:S05]  /*0070*/  @P0 EXIT ;  /* 0x000000000000094d */ /* 0x000fea0003800000 */
[----:B------:R-:W0:Y:S01]  /*0080*/  LDC.64 R12, c[0x0][0x388] ;  /* 0x0000e200ff0c7b82 */ /* 0x000e220000000a00 */
[----:B------:R-:W-:Y:S01]  /*0090*/  IMAD.MOV.U32 R15, RZ, RZ, RZ ;  /* 0x000000ffff0f7224 */ /* 0x000fe200078e00ff */
[----:B------:R-:W1:Y:S06]  /*00a0*/  LDCU.64 UR6, c[0x0][0x358] ;  /* 0x00006b00ff0677ac */ /* 0x000e6c0008000a00 */
[----:B------:R-:W2:Y:S01]  /*00b0*/  LDC.64 R10, c[0x0][0x398] ;  /* 0x0000e600ff0a7b82 */ /* 0x000ea20000000a00 */
[----:B0-----:R-:W-:-:S04]  /*00c0*/  IMAD.WIDE R12, R18, 0x4, R12 ;  /* 0x00000004120c7825 */ /* 0x001fc800078e020c */
[----:B-12---:R-:W-:-:S07]  /*00d0*/  IMAD.WIDE R10, R18, 0x4, R10 ;  /* 0x00000004120a7825 */ /* 0x006fce00078e020a */
.L_x_11:
[----:B------:R-:W0:Y:S01]  /*00e0*/  LDC.64 R8, c[0x0][0x380] ;  /* 0x0000e000ff087b82 */ /* 0x000e220000000a00 */
[----:B------:R-:W-:Y:S02]  /*00f0*/  IMAD R3, R18, 0x85c, R15 ;  /* 0x0000085c12037824 */ /* 0x000fe400078e020f */
[----:B------:R-:W-:-:S05]  /*0100*/  HFMA2 R5, -RZ, RZ, 0, 0 ;  /* 0x00000000ff057431 */ /* 0x000fca00000001ff */
[----:B------:R-:W1:Y:S01]  /*0110*/  LDC.64 R6, c[0x0][0x390] ;  /* 0x0000e400ff067b82 */ /* 0x000e620000000a00 */
[----:B0-----:R-:W-:-:S04]  /*0120*/  IMAD.WIDE.U32 R8, R15, 0x4, R8 ;  /* 0x000000040f087825 */ /* 0x001fc800078e0008 */
[----:B------:R-:W-:Y:S02]  /*0130*/  VIADD R15, R15, 0x1 ;  /* 0x000000010f0f7836 */ /* 0x000fe40000000000 */
[----:B-1----:R-:W-:-:S03]  /*0140*/  IMAD.WIDE R6, R3, 0x4, R6 ;  /* 0x0000000403067825 */ /* 0x002fc600078e0206 */
[----:B------:R-:W-:-:S13]  /*0150*/  ISETP.NE.AND P2, PT, R15, 0x85c, PT ;  /* 0x0000085c0f00780c */ /* 0x000fda0003f45270 */
.L_x_10:
[----:B------:R-:W0:Y:S01]  /*0160*/  LDC.64 R2, c[0x0][0x380] ;  /* 0x0000e000ff027b82 */ /* 0x000e220000000a00 */
[----:B------:R-:W2:Y:S04]  /*0170*/  LDG.E R0, desc[UR6][R8.64] ;  /* 0x0000000608007981 */ /* 0x000ea8000c1e1900 */
[----:B------:R-:W3:Y:S04]  /*0180*/  LDG.E R4, desc[UR6][R8.64+0x2170] ;  /* 0x0021700608047981 */ /* 0x000ee8000c1e1900 */
[----:B------:R-:W4:Y:S01]  /*0190*/  LDG.E R14, desc[UR6][R8.64+0x42e0] ;  /* 0x0042e006080e7981 */ /* 0x000f22000c1e1900 */
[----:B0-----:R-:W-:-:S05]  /*01a0*/  IMAD.WIDE.U32 R2, R5, 0x4, R2 ;  /* 0x0000000405027825 */ /* 0x001fca00078e0002 */
[----:B------:R-:W2:Y:S04]  /*01b0*/  LDG.E R17, desc[UR6][R2.64] ;  /* 0x0000000602117981 */ /* 0x000ea8000c1e1900 */
[----:B------:R-:W3:Y:S04]  /*01c0*/  LDG.E R19, desc[UR6][R2.64+0x2170] ;  /* 0x0021700602137981 */ /* 0x000ee8000c1e1900 */
[----:B------:R-:W4:Y:S01]  /*01d0*/  LDG.E R21, desc[UR6][R2.64+0x42e0] ;  /* 0x0042e00602157981 */ /* 0x000f22000c1e1900 */
[----:B--2---:R-:W-:Y:S01]  /*01e0*/  FADD R0, R0, -R17 ;  /* 0x8000001100007221 */ /* 0x004fe20000000000 */
[----:B---3--:R-:W-:-:S03]  /*01f0*/  FADD R19, R4, -R19 ;  /* 0x8000001304137221 */ /* 0x008fc60000000000 */
[----:B------:R-:W-:Y:S01]  /*0200*/  FFMA R0, R0, R0, RZ ;  /* 0x0000000000007223 */ /* 0x000fe200000000ff */
[----:B----4-:R-:W-:-:S03]  /*0210*/  FADD R21, R14, -R21 ;  /* 0x800000150e157221 */ /* 0x010fc60000000000 */
[----:B------:R-:W-:-:S04]  /*0220*/  FFMA R0, R19, R19, R0 ;  /* 0x0000001313007223 */ /* 0x000fc80000000000 */
[----:B------:R-:W-:-:S04]  /*0230*/  FFMA R14, R21, R21, R0 ;  /* 0x00000015150e7223 */ /* 0x000fc80000000000 */
[----:B------:R-:W-:Y:S01]  /*0240*/  VIADD R0, R14, 0xf3000000 ;  /* 0xf30000000e007836 */ /* 0x000fe20000000000 */
[----:B------:R0:W1:Y:S04]  /*0250*/  MUFU.RSQ R17, R14 ;  /* 0x0000000e00117308 */ /* 0x0000680000001400 */
[----:B------:R-:W-:-:S13]  /*0260*/  ISETP.GT.U32.AND P0, PT, R0, 0x727fffff, PT ;  /* 0x727fffff0000780c */ /* 0x000fda0003f04070 */
[----:B01----:R-:W-:Y:S05]  /*0270*/  @!P0 BRA `(.L_x_0) ;  /* 0x00000000000c8947 */ /* 0x003fea0003800000 */
[----:B------:R-:W-:-:S07]  /*0280*/  MOV R4, 0x2a0 ;  /* 0x000002a000047802 */ /* 0x000fce0000000f00 */
[----:B------:R-:W-:Y:S05]  /*0290*/  CALL.REL.NOINC `($__internal_0_$__cuda_sm20_sqrt_rn_f32_slowpath) ;  /* 0x0000000800087944 */ /* 0x000fea0003c00000 */
[----:B------:R-:W-:Y:S05]  /*02a0*/  BRA `(.L_x_1) ;  /* 0x0000000000107947 */ /* 0x000fea0003800000 */
.L_x_0:
[----:B------:R-:W-:Y:S01]  /*02b0*/  FMUL.FTZ R21, R14, R17 ;  /* 0x000000110e157220 */ /* 0x000fe20000410000 */
[----:B------:R-:W-:-:S03]  /*02c0*/  FMUL.FTZ R2, R17, 0.5 ;  /* 0x3f00000011027820 */ /* 0x000fc60000410000 */
[----:B------:R-:W-:-:S04]  /*02d0*/  FFMA R0, -R21, R21, R14 ;  /* 0x0000001515007223 */ /* 0x000fc8000000010e */
[----:B------:R-:W-:-:S07]  /*02e0*/  FFMA R21, R0, R2, R21 ;  /* 0x0000000200157223 */ /* 0x000fce0000000015 */
.L_x_1:
[----:B------:R-:W2:Y:S01]  /*02f0*/  LDG.E R0, desc[UR6][R12.64] ;  /* 0x000000060c007981 */ /* 0x000ea2000c1e1900 */
[----:B------:R-:W-:Y:S01]  /*0300*/  BSSY.RECONVERGENT B0, `(.L_x_2) ;  /* 0x0000074000007945 */ /* 0x000fe20003800200 */
[----:B--2---:R-:W-:-:S05]  /*0310*/  FMUL R21, R0, R21 ;  /* 0x0000001500157220 */ /* 0x004fca0000400000 */
[----:B------:R-:W-:-:S13]  /*0320*/  FSETP.NEU.AND P0, PT, R21, RZ, PT ;  /* 0x000000ff1500720b */ /* 0x000fda0003f0d000 */
[----:B------:R-:W-:Y:S05]  /*0330*/  @P0 BRA `(.L_x_3) ;  /* 0x0000000000200947 */ /* 0x000fea0003800000 */
[----:B------:R-:W0:Y:S01]  /*0340*/  LDC.64 R2, c[0x0][0x390] ;  /* 0x0000e400ff027b82 */ /* 0x000e220000000a00 */
[----:B------:R-:W-:Y:S01]  /*0350*/  IMAD R17, R18, 0x85c, R5 ;  /* 0x0000085c12117824 */ /* 0x000fe200078e0205 */
[----:B------:R-:W2:Y:S03]  /*0360*/  LDG.E R0, desc[UR6][R10.64] ;  /* 0x000000060a007981 */ /* 0x000ea6000c1e1900 */
[----:B0-----:R-:W-:Y:S02]  /*0370*/  IMAD.WIDE R2, R17, 0x4, R2 ;  /* 0x0000000411027825 */ /* 0x001fe400078e0202 */
[----:B------:R-:W2:Y:S04]  /*0380*/  LDG.E R17, desc[UR6][R6.64] ;  /* 0x0000000606117981 */ /* 0x000ea8000c1e1900 */
[----:B------:R-:W2:Y:S02]  /*0390*/  LDG.E R2, desc[UR6][R2.64] ;  /* 0x0000000602027981 */ /* 0x000ea4000c1e1900 */
[----:B--2---:R-:W-:Y:S01]  /*03a0*/  FFMA R17, R17, R2, R0 ;  /* 0x0000000211117223 */ /* 0x004fe20000000000 */
[----:B------:R-:W-:Y:S06]  /*03b0*/  BRA `(.L_x_4) ;  /* 0x0000000400a07947 */ /* 0x000fec0003800000 */
.L_x_3:
[----:B------:R-:W0:Y:S01]  /*03c0*/  LDC.64 R2, c[0x0][0x390] ;  /* 0x0000e400ff027b82 */ /* 0x000e220000000a00 */
[----:B------:R-:W-:Y:S01]  /*03d0*/  IMAD R17, R18, 0x85c, R5 ;  /* 0x0000085c12117824 */ /* 0x000fe200078e0205 */
[----:B------:R-:W2:Y:S04]  /*03e0*/  LDG.E R20, desc[UR6][R6.64] ;  /* 0x0000000606147981 */ /* 0x000ea8000c1e1900 */
[----:B------:R1:W5:Y:S01]  /*03f0*/  LDG.E R19, desc[UR6][R10.64] ;  /* 0x000000060a137981 */ /* 0x000362000c1e1900 */
[----:B0-----:R-:W-:-:S06]  /*0400*/  IMAD.WIDE R16, R17, 0x4, R2 ;  /* 0x0000000411107825 */ /* 0x001fcc00078e0202 */
[----:B------:R-:W2:Y:S01]  /*0410*/  LDG.E R17, desc[UR6][R16.64] ;  /* 0x0000000610117981 */ /* 0x000ea2000c1e1900 */
[----:B------:R-:W-:-:S06]  /*0420*/  FMUL R2, R21, 0.63661974668502807617 ;  /* 0x3f22f98315027820 */ /* 0x000fcc0000400000 */
[----:B------:R-:W0:Y:S01]  /*0430*/  F2I.NTZ R2, R2 ;  /* 0x0000000200027305 */ /* 0x000e220000203100 */
[----:B------:R-:W-:Y:S01]  /*0440*/  FSETP.GE.AND P0, PT, |R21|, 105615, PT ;  /* 0x47ce47801500780b */ /* 0x000fe20003f06200 */
[----:B------:R-:W-:Y:S01]  /*0450*/  BSSY.RECONVERGENT B1, `(.L_x_5) ;  /* 0x000003e000017945 */ /* 0x000fe20003800200 */
[----:B0-----:R-:W-:-:S05]  /*0460*/  I2FP.F32.S32 R0, R2 ;  /* 0x0000000200007245 */ /* 0x001fca0000201400 */
[----:B------:R-:W-:-:S04]  /*0470*/  FFMA R3, R0, -1.5707962512969970703, R21 ;  /* 0xbfc90fda00037823 */ /* 0x000fc80000000015 */
[----:B------:R-:W-:-:S04]  /*0480*/  FFMA R3, R0, -7.5497894158615963534e-08, R3 ;  /* 0xb3a2216800037823 */ /* 0x000fc80000000003 */
[----:B------:R-:W-:Y:S01]  /*0490*/  FFMA R0, R0, -5.3903029534742383927e-15, R3 ;  /* 0xa7c234c500007823 */ /* 0x000fe20000000003 */
[----:B--2---:R-:W-:Y:S01]  /*04a0*/  FMUL R20, R20, R17 ;  /* 0x0000001114147220 */ /* 0x004fe20000400000 */
[----:B-1----:R-:W-:Y:S06]  /*04b0*/  @!P0 BRA `(.L_x_6) ;  /* 0x0000000000dc8947 */ /* 0x002fec0003800000 */
[----:B------:R-:W-:-:S13]  /*04c0*/  FSETP.NEU.AND P0, PT, |R21|, +INF , PT ;  /* 0x7f8000001500780b */ /* 0x000fda0003f0d200 */
[----:B------:R-:W-:Y:S01]  /*04d0*/  @!P0 FMUL R0, RZ, R21 ;  /* 0x00000015ff008220 */ /* 0x000fe20000400000 */
[----:B------:R-:W-:Y:S01]  /*04e0*/  @!P0 IMAD.MOV.U32 R2, RZ, RZ, RZ ;  /* 0x000000ffff028224 */ /* 0x000fe200078e00ff */
[----:B------:R-:W-:Y:S06]  /*04f0*/  @!P0 BRA `(.L_x_6) ;  /* 0x0000000000cc8947 */ /* 0x000fec0003800000 */
[----:B------:R-:W-:Y:S01]  /*0500*/  IMAD.SHL.U32 R2, R21, 0x100, RZ ;  /* 0x0000010015027824 */ /* 0x000fe200078e00ff */
[----:B------:R-:W-:Y:S01]  /*0510*/  MOV R14, RZ ;  /* 0x000000ff000e7202 */ /* 0x000fe20000000f00 */
[----:B------:R-:W-:Y:S01]  /*0520*/  IMAD.MOV.U32 R0, RZ, RZ, R1 ;  /* 0x000000ffff007224 */ /* 0x000fe200078e0001 */
[----:B------:R-:W0:Y:S02]  /*0530*/  LDCU.64 UR8, c[0x4][URZ] ;  /* 0x01000000ff0877ac */ /* 0x000e240008000a00 */
[----:B------:R-:W-:Y:S01]  /*0540*/  LOP3.LUT R25, R2, 0x80000000, RZ, 0xfc, !PT ;  /* 0x8000000002197812 */ /* 0x000fe200078efcff */
[----:B------:R-:W-:Y:S01]  /*0550*/  UMOV UR5, URZ ;  /* 0x000000ff00057c82 */ /* 0x000fe20008000000 */
[----:B------:R-:W-:-:S05]  /*0560*/  UMOV UR4, URZ ;  /* 0x000000ff00047c82 */ /* 0x000fca0008000000 */
.L_x_7:
[----:B0-----:R-:W-:Y:S02]  /*0570*/  IMAD.U32 R16, RZ, RZ, UR8 ;  /* 0x00000008ff107e24 */ /* 0x001fe4000f8e00ff */
[----:B------:R-:W-:-:S05]  /*0580*/  IMAD.U32 R17, RZ, RZ, UR9 ;  /* 0x00000009ff117e24 */ /* 0x000fca000f8e00ff */
[----:B------:R-:W2:Y:S01]  /*0590*/  LDG.E.CONSTANT R2, desc[UR6][R16.64] ;  /* 0x0000000610027981 */ /* 0x000ea2000c1e9900 */
[----:B------:R-:W-:Y:S02]  /*05a0*/  UIADD3 UR8, UP0, UPT, UR8, 0x4, URZ ;  /* 0x0000000408087890 */ /* 0x000fe4000ff1e0ff */
[----:B------:R-:W-:Y:S02]  /*05b0*/  UIADD3 UR4, UPT, UPT, UR4, 0x1, URZ ;  /* 0x0000000104047890 */ /* 0x000fe4000fffe0ff */
[----:B------:R-:W-:Y:S02]  /*05c0*/  UIADD3.X UR9, UPT, UPT, URZ, UR9, URZ, UP0, !UPT ;  /* 0x00000009ff097290 */ /* 0x000fe400087fe4ff */
[----:B------:R-:W-:Y:S01]  /*05d0*/  UISETP.NE.AND UP0, UPT, UR4, 0x6, UPT ;  /* 0x000000060400788c */ /* 0x000fe2000bf05270 */
[----:B--2---:R-:W-:-:S03]  /*05e0*/  IMAD.WIDE.U32 R2, R2, R25, RZ ;  /* 0x0000001902027225 */ /* 0x004fc600078e00ff */
[----:B------:R-:W-:-:S04]  /*05f0*/  IADD3 R23, P0, PT, R2, R14, RZ ;  /* 0x0000000e02177210 */ /* 0x000fc80007f1e0ff */
[----:B------:R-:W-:Y:S01]  /*0600*/  IADD3.X R14, PT, PT, R3, UR5, RZ, P0, !PT ;  /* 0x00000005030e7c10 */ /* 0x000fe200087fe4ff */
[----:B------:R0:W-:Y:S02]  /*0610*/  STL [R0], R23 ;  /* 0x0000001700007387 */ /* 0x0001e40000100800 */
[----:B0-----:R-:W-:Y:S01]  /*0620*/  IADD3 R0, PT, PT, R0, 0x4, RZ ;  /* 0x0000000400007810 */ /* 0x001fe20007ffe0ff */
[----:B------:R-:W-:Y:S06]  /*0630*/  BRA.U UP0, `(.L_x_7) ;  /* 0xfffffffd00cc7547 */ /* 0x000fec000b83ffff */
[----:B------:R-:W-:Y:S01]  /*0640*/  SHF.R.U32.HI R4, RZ, 0x17, R21 ;  /* 0x00000017ff047819 */ /* 0x000fe20000011615 */
[----:B------:R0:W-:Y:S03]  /*0650*/  STL [R1+0x18], R14 ;  /* 0x0000180e01007387 */ /* 0x0001e60000100800 */
[C---:B------:R-:W-:Y:S02]  /*0660*/  LOP3.LUT R0, R4.reuse, 0xe0, RZ, 0xc0, !PT ;  /* 0x000000e004007812 */ /* 0x040fe400078ec0ff */
[----:B------:R-:W-:-:S03]  /*0670*/  LOP3.LUT P0, RZ, R4, 0x1f, RZ, 0xc0, !PT ;  /* 0x0000001f04ff7812 */ /* 0x000fc6000780c0ff */
[----:B------:R-:W-:-:S05]  /*0680*/  VIADD R0, R0, 0xffffff80 ;  /* 0xffffff8000007836 */ /* 0x000fca0000000000 */
[----:B------:R-:W-:-:S05]  /*0690*/  SHF.R.U32.HI R0, RZ, 0x5, R0 ;  /* 0x00000005ff007819 */ /* 0x000fca0000011600 */
[----:B------:R-:W-:-:S05]  /*06a0*/  IMAD R22, R0, -0x4, R1 ;  /* 0xfffffffc00167824 */ /* 0x000fca00078e0201 */
[----:B------:R-:W2:Y:S04]  /*06b0*/  LDL R0, [R22+0x18] ;  /* 0x0000180016007983 */ /* 0x000ea80000100800 */
[----:B------:R-:W2:Y:S04]  /*06c0*/  LDL R3, [R22+0x14] ;  /* 0x0000140016037983 */ /* 0x000ea80000100800 */
[----:B------:R-:W3:Y:S01]  /*06d0*/  @P0 LDL R2, [R22+0x10] ;  /* 0x0000100016020983 */ /* 0x000ee20000100800 */
[----:B------:R-:W-:Y:S01]  /*06e0*/  LOP3.LUT R4, R4, 0x1f, RZ, 0xc0, !PT ;  /* 0x0000001f04047812 */ /* 0x000fe200078ec0ff */
[----:B------:R-:W-:Y:S01]  /*06f0*/  UMOV UR4, 0x54442d19 ;  /* 0x54442d1900047882 */ /* 0x000fe20000000000 */
[----:B------:R-:W-:-:S02]  /*0700*/  UMOV UR5, 0x3bf921fb ;  /* 0x3bf921fb00057882 */ /* 0x000fc40000000000 */
[-C--:B--2---:R-:W-:Y:S02]  /*0710*/  @P0 SHF.L.W.U32.HI R0, R3, R4.reuse, R0 ;  /* 0x0000000403000219 */ /* 0x084fe40000010e00 */
[----:B---3--:R-:W-:Y:S02]  /*0720*/  @P0 SHF.L.W.U32.HI R3, R2, R4, R3 ;  /* 0x0000000402030219 */ /* 0x008fe40000010e03 */
[----:B------:R-:W-:Y:S02]  /*0730*/  ISETP.GE.AND P0, PT, R21, RZ, PT ;  /* 0x000000ff1500720c */ /* 0x000fe40003f06270 */
[C---:B------:R-:W-:Y:S01]  /*0740*/  SHF.L.W.U32.HI R2, R3.reuse, 0x2, R0 ;  /* 0x0000000203027819 */ /* 0x040fe20000010e00 */
[----:B------:R-:W-:-:S03]  /*0750*/  IMAD.SHL.U32 R3, R3, 0x4, RZ ;  /* 0x0000000403037824 */ /* 0x000fc600078e00ff */
[----:B------:R-:W-:-:S04]  /*0760*/  SHF.R.S32.HI R4, RZ, 0x1f, R2 ;  /* 0x0000001fff047819 */ /* 0x000fc80000011402 */
[C---:B------:R-:W-:Y:S02]  /*0770*/  LOP3.LUT R16, R4.reuse, R3, RZ, 0x3c, !PT ;  /* 0x0000000304107212 */ /* 0x040fe400078e3cff */
[----:B------:R-:W-:Y:S02]  /*0780*/  LOP3.LUT R17, R4, R2, RZ, 0x3c, !PT ;  /* 0x0000000204117212 */ /* 0x000fe400078e3cff */
[----:B------:R-:W-:Y:S02]  /*0790*/  SHF.R.U32.HI R3, RZ, 0x1e, R0 ;  /* 0x0000001eff037819 */ /* 0x000fe40000011600 */
[C---:B------:R-:W-:Y:S02]  /*07a0*/  LOP3.LUT R0, R2.reuse, R21, RZ, 0x3c, !PT ;  /* 0x0000001502007212 */ /* 0x040fe400078e3cff */
[----:B------:R-:W1:Y:S01]  /*07b0*/  I2F.F64.S64 R16, R16 ;  /* 0x0000001000107312 */ /* 0x000e620000301c00 */
[----:B------:R-:W-:Y:S02]  /*07c0*/  LEA.HI R2, R2, R3, RZ, 0x1 ;  /* 0x0000000302027211 */ /* 0x000fe400078f08ff */
[----:B------:R-:W-:-:S02]  /*07d0*/  ISETP.GE.AND P1, PT, R0, RZ, PT ;  /* 0x000000ff0000720c */ /* 0x000fc40003f26270 */
[----:B------:R-:W-:-:S05]  /*07e0*/  IADD3 R0, PT, PT, -R2, RZ, RZ ;  /* 0x000000ff02007210 */ /* 0x000fca0007ffe1ff */
[----:B------:R-:W-:Y:S01]  /*07f0*/  @!P0 IMAD.MOV.U32 R2, RZ, RZ, R0 ;  /* 0x000000ffff028224 */ /* 0x000fe200078e0000 */
[----:B-1----:R-:W-:-:S10]  /*0800*/  DMUL R22, R16, UR4 ;  /* 0x0000000410167c28 */ /* 0x002fd40008000000 */
[----:B------:R-:W1:Y:S02]  /*0810*/  F2F.F32.F64 R22, R22 ;  /* 0x0000001600167310 */ /* 0x000e640000301000 */
[----:B01----:R-:W-:-:S07]  /*0820*/  FSEL R0, -R22, R22, !P1 ;  /* 0x0000001616007208 */ /* 0x003fce0004800100 */
.L_x_6:
[----:B------:R-:W-:Y:S05]  /*0830*/  BSYNC.RECONVERGENT B1 ;  /* 0x0000000000017941 */ /* 0x000fea0003800200 */
.L_x_5:
[----:B------:R-:W-:Y:S02]  /*0840*/  IMAD.MOV.U32 R4, RZ, RZ, 0x37cbac00 ;  /* 0x37cbac00ff047424 */ /* 0x000fe400078e00ff */
[----:B------:R-:W-:Y:S01]  /*0850*/  FMUL R3, R0, R0 ;  /* 0x0000000000037220 */ /* 0x000fe20000400000 */
[C---:B------:R-:W-:Y:S01]  /*0860*/  LOP3.LUT R14, R2.reuse, 0x1, RZ, 0xc0, !PT ;  /* 0x00000001020e7812 */ /* 0x040fe200078ec0ff */
[----:B------:R-:W-:Y:S01]  /*0870*/  IMAD.MOV.U32 R17, RZ, RZ, 0x3effffff ;  /* 0x3effffffff117424 */ /* 0x000fe200078e00ff */
[----:B------:R-:W-:Y:S01]  /*0880*/  LOP3.LUT P1, RZ, R2, 0x2, RZ, 0xc0, !PT ;  /* 0x0000000202ff7812 */ /* 0x000fe2000782c0ff */
[----:B------:R-:W-:Y:S01]  /*0890*/  FFMA R4, R3, R4, -0.0013887860113754868507 ;  /* 0xbab607ed03047423 */ /* 0x000fe20000000004 */
[----:B------:R-:W-:Y:S01]  /*08a0*/  ISETP.NE.U32.AND P0, PT, R14, 0x1, PT ;  /* 0x000000010e00780c */ /* 0x000fe20003f05070 */
[----:B------:R-:W0:Y:S01]  /*08b0*/  MUFU.RCP R2, R21 ;  /* 0x0000001500027308 */ /* 0x000e220000001000 */
[----:B------:R-:W-:Y:S01]  /*08c0*/  MOV R14, 0x3d2aaabb ;  /* 0x3d2aaabb000e7802 */ /* 0x000fe20000000f00 */
[----:B------:R-:W-:Y:S01]  /*08d0*/  BSSY.RECONVERGENT B1, `(.L_x_8) ;  /* 0x0000015000017945 */ /* 0x000fe20003800200 */
[----:B------:R-:W-:-:S02]  /*08e0*/  FSEL R4, R4, -0.00019574658654164522886, !P0 ;  /* 0xb94d415304047808 */ /* 0x000fc40004000000 */
[----:B------:R-:W-:Y:S02]  /*08f0*/  FSEL R14, R14, 0.0083327032625675201416, !P0 ;  /* 0x3c0885e40e0e7808 */ /* 0x000fe40004000000 */
[----:B------:R-:W-:Y:S02]  /*0900*/  FSEL R17, -R17, -0.16666662693023681641, !P0 ;  /* 0xbe2aaaa811117808 */ /* 0x000fe40004000100 */
[----:B------:R-:W-:Y:S01]  /*0910*/  FSEL R0, R0, 1, P0 ;  /* 0x3f80000000007808 */ /* 0x000fe20000000000 */
[----:B------:R-:W-:-:S04]  /*0920*/  FFMA R4, R3, R4, R14 ;  /* 0x0000000403047223 */ /* 0x000fc8000000000e */
[C---:B------:R-:W-:Y:S01]  /*0930*/  FFMA R4, R3.reuse, R4, R17 ;  /* 0x0000000403047223 */ /* 0x040fe20000000011 */
[----:B------:R-:W-:Y:S01]  /*0940*/  FFMA R3, R3, R0, RZ ;  /* 0x0000000003037223 */ /* 0x000fe200000000ff */
[----:B0-----:R-:W-:-:S03]  /*0950*/  FFMA R17, -R21, R2, 1 ;  /* 0x3f80000015117423 */ /* 0x001fc60000000102 */
[----:B------:R-:W-:Y:S01]  /*0960*/  FFMA R3, R3, R4, R0 ;  /* 0x0000000403037223 */ /* 0x000fe20000000000 */
[----:B------:R-:W-:-:S03]  /*0970*/  FFMA R17, R2, R17, R2 ;  /* 0x0000001102117223 */ /* 0x000fc60000000002 */
[----:B------:R-:W-:-:S04]  /*0980*/  @P1 FADD R3, RZ, -R3 ;  /* 0x80000003ff031221 */ /* 0x000fc80000000000 */
[----:B------:R-:W-:-:S04]  /*0990*/  FMUL R0, R20, R3 ;  /* 0x0000000314007220 */ /* 0x000fc80000400000 */
[----:B------:R-:W0:Y:S01]  /*09a0*/  FCHK P0, R0, R21 ;  /* 0x0000001500007302 */ /* 0x000e220000000000 */
[----:B------:R-:W-:-:S04]  /*09b0*/  FFMA R2, R0, R17, RZ ;  /* 0x0000001100027223 */ /* 0x000fc800000000ff */
[----:B------:R-:W-:-:S04]  /*09c0*/  FFMA R3, -R21, R2, R0 ;  /* 0x0000000215037223 */ /* 0x000fc80000000100 */
[----:B------:R-:W-:Y:S01]  /*09d0*/  FFMA R2, R17, R3, R2 ;  /* 0x0000000311027223 */ /* 0x000fe20000000002 */
[----:B0-----:R-:W-:Y:S06]  /*09e0*/  @!P0 BRA `(.L_x_9) ;  /* 0x00000000000c8947 */ /* 0x001fec0003800000 */
[----:B------:R-:W-:-:S07]  /*09f0*/  MOV R2, 0xa10 ;  /* 0x00000a1000027802 */ /* 0x000fce0000000f00 */
[----:B-----5:R-:W-:Y:S05]  /*0a00*/  CALL.REL.NOINC `($__internal_1_$__cuda_sm3x_div_rn_noftz_f32_slowpath) ;  /* 0x0000000000907944 */ /* 0x020fea0003c00000 */
[----:B------:R-:W-:-:S07]  /*0a10*/  IMAD.MOV.U32 R2, RZ, RZ, R0 ;  /* 0x000000ffff027224 */ /* 0x000fce00078e0000 */
.L_x_9:
[----:B------:R-:W-:Y:S05]  /*0a20*/  BSYNC.RECONVERGENT B1 ;  /* 0x0000000000017941 */ /* 0x000fea0003800200 */
.L_x_8:
[----:B-----5:R-:W-:-:S07]  /*0a30*/  FADD R17, R19, R2 ;  /* 0x0000000213117221 */ /* 0x020fce0000000000 */
.L_x_4:
[----:B------:R-:W-:Y:S05]  /*0a40*/  BSYNC.RECONVERGENT B0 ;  /* 0x0000000000007941 */ /* 0x000fea0003800200 */
.L_x_2:
[----:B------:R0:W-:Y:S01]  /*0a50*/  STG.E desc[UR6][R10.64], R17 ;  /* 0x000000110a007986 */ /* 0x0001e2000c101906 */
[----:B------:R-:W-:-:S04]  /*0a60*/  IADD3 R5, PT, PT, R5, 0x1, RZ ;  /* 0x0000000105057810 */ /* 0x000fc80007ffe0ff */
[----:B------:R-:W-:-:S13]  /*0a70*/  ISETP.NE.AND P0, PT, R5, 0x85c, PT ;  /* 0x0000085c0500780c */ /* 0x000fda0003f05270 */
[----:B0-----:R-:W-:Y:S05]  /*0a80*/  @P0 BRA `(.L_x_10) ;  /* 0xfffffff400b40947 */ /* 0x001fea000383ffff */
[----:B------:R-:W-:Y:S05]  /*0a90*/  @P2 BRA `(.L_x_11) ;  /* 0xfffffff400902947 */ /* 0x000fea000383ffff */
[----:B------:R-:W-:Y:S06]  /*0aa0*/  BAR.SYNC.DEFER_BLOCKING 0x0 ;  /* 0x0000000000007b1d */ /* 0x000fec0000010000 */
[----:B------:R-:W-:Y:S05]  /*0ab0*/  EXIT ;  /* 0x000000000000794d */ /* 0x000fea0003800000 */
        .weak           $__internal_0_$__cuda_sm20_sqrt_rn_f32_slowpath
        .type           $__internal_0_$__cuda_sm20_sqrt_rn_f32_slowpath,@function
        .size           $__internal_0_$__cuda_sm20_sqrt_rn_f32_slowpath,($__internal_1_$__cuda_sm3x_div_rn_noftz_f32_slowpath - $__internal_0_$__cuda_sm20_sqrt_rn_f32_slowpath)
$__internal_0_$__cuda_sm20_sqrt_rn_f32_slowpath:
[----:B------:R-:W-:-:S13]  /*0ac0*/  LOP3.LUT P0, RZ, R14, 0x7fffffff, RZ, 0xc0, !PT ;  /* 0x7fffffff0eff7812 */ /* 0x000fda000780c0ff */
[----:B------:R-:W-:Y:S01]  /*0ad0*/  @!P0 IMAD.MOV.U32 R2, RZ, RZ, R14 ;  /* 0x000000ffff028224 */ /* 0x000fe200078e000e */
[----:B------:R-:W-:Y:S06]  /*0ae0*/  @!P0 BRA `(.L_x_12) ;  /* 0x0000000000488947 */ /* 0x000fec0003800000 */
[----:B------:R-:W-:Y:S01]  /*0af0*/  FSETP.GEU.FTZ.AND P0, PT, R14, RZ, PT ;  /* 0x000000ff0e00720b */ /* 0x000fe20003f1e000 */
[----:B------:R-:W-:-:S12]  /*0b00*/  IMAD.MOV.U32 R0, RZ, RZ, R14 ;  /* 0x000000ffff007224 */ /* 0x000fd800078e000e */
[----:B------:R-:W-:Y:S01]  /*0b10*/  @!P0 MOV R2, 0x7fffffff ;  /* 0x7fffffff00028802 */ /* 0x000fe20000000f00 */
[----:B------:R-:W-:Y:S06]  /*0b20*/  @!P0 BRA `(.L_x_12) ;  /* 0x0000000000388947 */ /* 0x000fec0003800000 */
[----:B------:R-:W-:-:S13]  /*0b30*/  FSETP.GTU.FTZ.AND P0, PT, |R0|, +INF , PT ;  /* 0x7f8000000000780b */ /* 0x000fda0003f1c200 */
[----:B------:R-:W-:Y:S01]  /*0b40*/  @P0 FADD.FTZ R2, R0, 1 ;  /* 0x3f80000000020421 */ /* 0x000fe20000010000 */
[----:B------:R-:W-:Y:S06]  /*0b50*/  @P0 BRA `(.L_x_12) ;  /* 0x00000000002c0947 */ /* 0x000fec0003800000 */
[----:B------:R-:W-:-:S13]  /*0b60*/  FSETP.NEU.FTZ.AND P0, PT, |R0|, +INF , PT ;  /* 0x7f8000000000780b */ /* 0x000fda0003f1d200 */
[----:B------:R-:W-:Y:S01]  /*0b70*/  @!P0 IMAD.MOV.U32 R2, RZ, RZ, R0 ;  /* 0x000000ffff028224 */ /* 0x000fe200078e0000 */
[----:B------:R-:W-:Y:S06]  /*0b80*/  @!P0 BRA `(.L_x_12) ;  /* 0x0000000000208947 */ /* 0x000fec0003800000 */
[----:B------:R-:W-:-:S04]  /*0b90*/  FFMA R0, R0, 1.84467440737095516160e+19, RZ ;  /* 0x5f80000000007823 */ /* 0x000fc800000000ff */
[----:B------:R-:W0:Y:S02]  /*0ba0*/  MUFU.RSQ R3, R0 ;  /* 0x0000000000037308 */ /* 0x000e240000001400 */
[----:B0-----:R-:W-:Y:S01]  /*0bb0*/  FMUL.FTZ R17, R0, R3 ;  /* 0x0000000300117220 */ /* 0x001fe20000410000 */
[----:B------:R-:W-:-:S03]  /*0bc0*/  FMUL.FTZ R3, R3, 0.5 ;  /* 0x3f00000003037820 */ /* 0x000fc60000410000 */
[----:B------:R-:W-:-:S04]  /*0bd0*/  FADD.FTZ R2, -R17, -RZ ;  /* 0x800000ff11027221 */ /* 0x000fc80000010100 */
[----:B------:R-:W-:-:S04]  /*0be0*/  FFMA R2, R17, R2, R0 ;  /* 0x0000000211027223 */ /* 0x000fc80000000000 */
[----:B------:R-:W-:-:S04]  /*0bf0*/  FFMA R2, R2, R3, R17 ;  /* 0x0000000302027223 */ /* 0x000fc80000000011 */
[----:B------:R-:W-:-:S07]  /*0c00*/  FMUL.FTZ R2, R2, 2.3283064365386962891e-10 ;  /* 0x2f80000002027820 */ /* 0x000fce0000410000 */
.L_x_12:
[----:B------:R-:W-:Y:S01]  /*0c10*/  IMAD.MOV.U32 R21, RZ, RZ, R2 ;  /* 0x000000ffff157224 */ /* 0x000fe200078e0002 */
[----:B------:R-:W-:Y:S01]  /*0c20*/  MOV R2, R4 ;  /* 0x0000000400027202 */ /* 0x000fe20000000f00 */
[----:B------:R-:W-:-:S04]  /*0c30*/  IMAD.MOV.U32 R3, RZ, RZ, 0x0 ;  /* 0x00000000ff037424 */ /* 0x000fc800078e00ff */
[----:B------:R-:W-:Y:S05]  /*0c40*/  RET.REL.NODEC R2 `(_Z4SAXSPfS_S_S_) ;  /* 0xfffffff002ec7950 */ /* 0x000fea0003c3ffff */
        .weak           $__internal_1_$__cuda_sm3x_div_rn_noftz_f32_slowpath
        .type           $__internal_1_$__cuda_sm3x_div_rn_noftz_f32_slowpath,@function
        .size           $__internal_1_$__cuda_sm3x_div_rn_noftz_f32_slowpath,(.L_x_26 - $__internal_1_$__cuda_sm3x_div_rn_noftz_f32_slowpath)
$__internal_1_$__cuda_sm3x_div_rn_noftz_f32_slowpath:
[----:B------:R-:W-:Y:S01]  /*0c50*/  SHF.R.U32.HI R4, RZ, 0x17, R21 ;  /* 0x00000017ff047819 */ /* 0x000fe20000011615 */
[----:B------:R-:W-:Y:S01]  /*0c60*/  BSSY.RECONVERGENT B2, `(.L_x_13) ;  /* 0x0000064000027945 */ /* 0x000fe20003800200 */
[--C-:B------:R-:W-:Y:S01]  /*0c70*/  SHF.R.U32.HI R3, RZ, 0x17, R0.reuse ;  /* 0x00000017ff037819 */ /* 0x100fe20000011600 */
[----:B------:R-:W-:Y:S01]  /*0c80*/  IMAD.MOV.U32 R16, RZ, RZ, R0 ;  /* 0x000000ffff107224 */ /* 0x000fe200078e0000 */
[----:B------:R-:W-:Y:S02]  /*0c90*/  LOP3.LUT R4, R4, 0xff, RZ, 0xc0, !PT ;  /* 0x000000ff04047812 */ /* 0x000fe400078ec0ff */
[----:B------:R-:W-:-:S03]  /*0ca0*/  LOP3.LUT R17, R3, 0xff, RZ, 0xc0, !PT ;  /* 0x000000ff03117812 */ /* 0x000fc600078ec0ff */
[----:B------:R-:W-:Y:S01]  /*0cb0*/  VIADD R22, R4, 0xffffffff ;  /* 0xffffffff04167836 */ /* 0x000fe20000000000 */
[----:B------:R-:W-:-:S04]  /*0cc0*/  IADD3 R20, PT, PT, R17, -0x1, RZ ;  /* 0xffffffff11147810 */ /* 0x000fc80007ffe0ff */
[----:B------:R-:W-:-:S04]  /*0cd0*/  ISETP.GT.U32.AND P0, PT, R22, 0xfd, PT ;  /* 0x000000fd1600780c */ /* 0x000fc80003f04070 */
[----:B------:R-:W-:-:S13]  /*0ce0*/  ISETP.GT.U32.OR P0, PT, R20, 0xfd, P0 ;  /* 0x000000fd1400780c */ /* 0x000fda0000704470 */
[----:B------:R-:W-:Y:S01]  /*0cf0*/  @!P0 IMAD.MOV.U32 R14, RZ, RZ, RZ ;  /* 0x000000ffff0e8224 */ /* 0x000fe200078e00ff */
[----:B------:R-:W-:Y:S06]  /*0d00*/  @!P0 BRA `(.L_x_14) ;  /* 0x0000000000608947 */ /* 0x000fec0003800000 */
[----:B------:R-:W-:Y:S02]  /*0d10*/  FSETP.GTU.FTZ.AND P0, PT, |R0|, +INF , PT ;  /* 0x7f8000000000780b */ /* 0x000fe40003f1c200 */
[----:B------:R-:W-:Y:S02]  /*0d20*/  FSETP.GTU.FTZ.AND P1, PT, |R21|, +INF , PT ;  /* 0x7f8000001500780b */ /* 0x000fe40003f3c200 */
[----:B------:R-:W-:Y:S02]  /*0d30*/  MOV R3, R21 ;  /* 0x0000001500037202 */ /* 0x000fe40000000f00 */
[----:B------:R-:W-:-:S13]  /*0d40*/  PLOP3.LUT P0, PT, P0, P1, PT, 0xf8, 0x8f ;  /* 0x00000000008f781c */ /* 0x000fda0000703f70 */
[----:B------:R-:W-:Y:S05]  /*0d50*/  @P0 BRA `(.L_x_15) ;  /* 0x00000004004c0947 */ /* 0x000fea0003800000 */
[----:B------:R-:W-:-:S13]  /*0d60*/  LOP3.LUT P0, RZ, R21, 0x7fffffff, R16, 0xc8, !PT ;  /* 0x7fffffff15ff7812 */ /* 0x000fda000780c810 */
[----:B------:R-:W-:Y:S05]  /*0d70*/  @!P0 BRA `(.L_x_16) ;  /* 0x00000004003c8947 */ /* 0x000fea0003800000 */
[C---:B------:R-:W-:Y:S02]  /*0d80*/  FSETP.NEU.FTZ.AND P3, PT, |R0|.reuse, +INF , PT ;  /* 0x7f8000000000780b */ /* 0x040fe40003f7d200 */
[----:B------:R-:W-:Y:S02]  /*0d90*/  FSETP.NEU.FTZ.AND P1, PT, |R3|, +INF , PT ;  /* 0x7f8000000300780b */ /* 0x000fe40003f3d200 */
[----:B------:R-:W-:-:S11]  /*0da0*/  FSETP.NEU.FTZ.AND P0, PT, |R0|, +INF , PT ;  /* 0x7f8000000000780b */ /* 0x000fd60003f1d200 */
[----:B------:R-:W-:Y:S05]  /*0db0*/  @!P1 BRA !P3, `(.L_x_16) ;  /* 0x00000004002c9947 */ /* 0x000fea0005800000 */
[----:B------:R-:W-:-:S04]  /*0dc0*/  LOP3.LUT P3, RZ, R16, 0x7fffffff, RZ, 0xc0, !PT ;  /* 0x7fffffff10ff7812 */ /* 0x000fc8000786c0ff */
[----:B------:R-:W-:-:S13]  /*0dd0*/  PLOP3.LUT P1, PT, P1, P3, PT, 0x2f, 0xf2 ;  /* 0x0000000000f2781c */ /* 0x000fda0000f26577 */
[----:B------:R-:W-:Y:S05]  /*0de0*/  @P1 BRA `(.L_x_17) ;  /* 0x0000000400181947 */ /* 0x000fea0003800000 */
[----:B------:R-:W-:-:S04]  /*0df0*/  LOP3.LUT P1, RZ, R21, 0x7fffffff, RZ, 0xc0, !PT ;  /* 0x7fffffff15ff7812 */ /* 0x000fc8000782c0ff */
[----:B------:R-:W-:-:S13]  /*0e00*/  PLOP3.LUT P0, PT, P0, P1, PT, 0x2f, 0xf2 ;  /* 0x0000000000f2781c */ /* 0x000fda0000702577 */
[----:B------:R-:W-:Y:S05]  /*0e10*/  @P0 BRA `(.L_x_18) ;  /* 0x0000000400000947 */ /* 0x000fea0003800000 */
[----:B------:R-:W-:Y:S02]  /*0e20*/  ISETP.GE.AND P0, PT, R20, RZ, PT ;  /* 0x000000ff1400720c */ /* 0x000fe40003f06270 */
[----:B------:R-:W-:-:S11]  /*0e30*/  ISETP.GE.AND P1, PT, R22, RZ, PT ;  /* 0x000000ff1600720c */ /* 0x000fd60003f26270 */
[----:B------:R-:W-:Y:S02]  /*0e40*/  @P0 IMAD.MOV.U32 R14, RZ, RZ, RZ ;  /* 0x000000ffff0e0224 */ /* 0x000fe400078e00ff */
[----:B------:R-:W-:Y:S01]  /*0e50*/  @!P0 FFMA R16, R0, 1.84467440737095516160e+19, RZ ;  /* 0x5f80000000108823 */ /* 0x000fe200000000ff */
[----:B------:R-:W-:Y:S02]  /*0e60*/  @!P0 IMAD.MOV.U32 R14, RZ, RZ, -0x40 ;  /* 0xffffffc0ff0e8424 */ /* 0x000fe400078e00ff */
[----:B------:R-:W-:-:S03]  /*0e70*/  @!P1 FFMA R21, R3, 1.84467440737095516160e+19, RZ ;  /* 0x5f80000003159823 */ /* 0x000fc600000000ff */
[----:B------:R-:W-:-:S07]  /*0e80*/  @!P1 IADD3 R14, PT, PT, R14, 0x40, RZ ;  /* 0x000000400e0e9810 */ /* 0x000fce0007ffe0ff */
.L_x_14:
[----:B------:R-:W-:Y:S01]  /*0e90*/  LEA R0, R4, 0xc0800000, 0x17 ;  /* 0xc080000004007811 */ /* 0x000fe200078eb8ff */
[----:B------:R-:W-:Y:S01]  /*0ea0*/  VIADD R17, R17, 0xffffff81 ;  /* 0xffffff8111117836 */ /* 0x000fe20000000000 */
[----:B------:R-:W-:Y:S03]  /*0eb0*/  BSSY.RECONVERGENT B3, `(.L_x_19) ;  /* 0x0000035000037945 */ /* 0x000fe60003800200 */
[----:B------:R-:W-:Y:S02]  /*0ec0*/  IMAD.IADD R21, R21, 0x1, -R0 ;  /* 0x0000000115157824 */ /* 0x000fe400078e0a00 */
[C---:B------:R-:W-:Y:S01]  /*0ed0*/  IMAD R0, R17.reuse, -0x800000, R16 ;  /* 0xff80000011007824 */ /* 0x040fe200078e0210 */
[----:B------:R-:W-:Y:S01]  /*0ee0*/  IADD3 R17, PT, PT, R17, 0x7f, -R4 ;  /* 0x0000007f11117810 */ /* 0x000fe20007ffe804 */
[----:B------:R-:W0:Y:S01]  /*0ef0*/  MUFU.RCP R3, R21 ;  /* 0x0000001500037308 */ /* 0x000e220000001000 */
[----:B------:R-:W-:-:S02]  /*0f00*/  FADD.FTZ R23, -R21, -RZ ;  /* 0x800000ff15177221 */ /* 0x000fc40000010100 */
[----:B------:R-:W-:Y:S02]  /*0f10*/  IADD3 R17, PT, PT, R17, R14, RZ ;  /* 0x0000000e11117210 */ /* 0x000fe40007ffe0ff */
[----:B0-----:R-:W-:-:S04]  /*0f20*/  FFMA R20, R3, R23, 1 ;  /* 0x3f80000003147423 */ /* 0x001fc80000000017 */
[----:B------:R-:W-:-:S04]  /*0f30*/  FFMA R3, R3, R20, R3 ;  /* 0x0000001403037223 */ /* 0x000fc80000000003 */
[----:B------:R-:W-:-:S04]  /*0f40*/  FFMA R16, R0, R3, RZ ;  /* 0x0000000300107223 */ /* 0x000fc800000000ff */
[----:B------:R-:W-:-:S04]  /*0f50*/  FFMA R20, R23, R16, R0 ;  /* 0x0000001017147223 */ /* 0x000fc80000000000 */
[----:B------:R-:W-:-:S04]  /*0f60*/  FFMA R16, R3, R20, R16 ;  /* 0x0000001403107223 */ /* 0x000fc80000000010 */
[----:B------:R-:W-:-:S04]  /*0f70*/  FFMA R23, R23, R16, R0 ;  /* 0x0000001017177223 */ /* 0x000fc80000000000 */
[----:B------:R-:W-:-:S05]  /*0f80*/  FFMA R0, R3, R23, R16 ;  /* 0x0000001703007223 */ /* 0x000fca0000000010 */
[----:B------:R-:W-:-:S04]  /*0f90*/  SHF.R.U32.HI R4, RZ, 0x17, R0 ;  /* 0x00000017ff047819 */ /* 0x000fc80000011600 */
[----:B------:R-:W-:-:S05]  /*0fa0*/  LOP3.LUT R4, R4, 0xff, RZ, 0xc0, !PT ;  /* 0x000000ff04047812 */ /* 0x000fca00078ec0ff */
[----:B------:R-:W-:-:S04]  /*0fb0*/  IMAD.IADD R20, R4, 0x1, R17 ;  /* 0x0000000104147824 */ /* 0x000fc800078e0211 */
[----:B------:R-:W-:-:S05]  /*0fc0*/  VIADD R4, R20, 0xffffffff ;  /* 0xffffffff14047836 */ /* 0x000fca0000000000 */
[----:B------:R-:W-:-:S13]  /*0fd0*/  ISETP.GE.U32.AND P0, PT, R4, 0xfe, PT ;  /* 0x000000fe0400780c */ /* 0x000fda0003f06070 */
[----:B------:R-:W-:Y:S05]  /*0fe0*/  @!P0 BRA `(.L_x_20) ;  /* 0x0000000000808947 */ /* 0x000fea0003800000 */
[----:B------:R-:W-:-:S13]  /*0ff0*/  ISETP.GT.AND P0, PT, R20, 0xfe, PT ;  /* 0x000000fe1400780c */ /* 0x000fda0003f04270 */
[----:B------:R-:W-:Y:S05]  /*1000*/  @P0 BRA `(.L_x_21) ;  /* 0x00000000006c0947 */ /* 0x000fea0003800000 */
[----:B------:R-:W-:-:S13]  /*1010*/  ISETP.GE.AND P0, PT, R20, 0x1, PT ;  /* 0x000000011400780c */ /* 0x000fda0003f06270 */
[----:B------:R-:W-:Y:S05]  /*1020*/  @P0 BRA `(.L_x_22) ;  /* 0x0000000000740947 */ /* 0x000fea0003800000 */
[----:B------:R-:W-:Y:S02]  /*1030*/  ISETP.GE.AND P0, PT, R20, -0x18, PT ;  /* 0xffffffe81400780c */ /* 0x000fe40003f06270 */
[----:B------:R-:W-:-:S11]  /*1040*/  LOP3.LUT R0, R0, 0x80000000, RZ, 0xc0, !PT ;  /* 0x8000000000007812 */ /* 0x000fd600078ec0ff */
[----:B------:R-:W-:Y:S05]  /*1050*/  @!P0 BRA `(.L_x_22) ;  /* 0x0000000000688947 */ /* 0x000fea0003800000 */
[CCC-:B------:R-:W-:Y:S01]  /*1060*/  FFMA.RZ R4, R3.reuse, R23.reuse, R16.reuse ;  /* 0x0000001703047223 */ /* 0x1c0fe2000000c010 */
[C---:B------:R-:W-:Y:S02]  /*1070*/  IADD3 R17, PT, PT, R20.reuse, 0x20, RZ ;  /* 0x0000002014117810 */ /* 0x040fe40007ffe0ff */
[----:B------:R-:W-:Y:S02]  /*1080*/  ISETP.NE.AND P3, PT, R20, RZ, PT ;  /* 0x000000ff1400720c */ /* 0x000fe40003f65270 */
[----:B------:R-:W-:Y:S01]  /*1090*/  LOP3.LUT R14, R4, 0x7fffff, RZ, 0xc0, !PT ;  /* 0x007fffff040e7812 */ /* 0x000fe200078ec0ff */
[CCC-:B------:R-:W-:Y:S01]  /*10a0*/  FFMA.RP R4, R3.reuse, R23.reuse, R16.reuse ;  /* 0x0000001703047223 */ /* 0x1c0fe20000008010 */
[----:B------:R-:W-:Y:S01]  /*10b0*/  FFMA.RM R3, R3, R23, R16 ;  /* 0x0000001703037223 */ /* 0x000fe20000004010 */
[----:B------:R-:W-:Y:S01]  /*10c0*/  IMAD.MOV R16, RZ, RZ, -R20 ;  /* 0x000000ffff107224 */ /* 0x000fe200078e0a14 */
[----:B------:R-:W-:Y:S02]  /*10d0*/  LOP3.LUT R14, R14, 0x800000, RZ, 0xfc, !PT ;  /* 0x008000000e0e7812 */ /* 0x000fe400078efcff */
[----:B------:R-:W-:-:S02]  /*10e0*/  ISETP.NE.AND P1, PT, R20, RZ, PT ;  /* 0x000000ff1400720c */ /* 0x000fc40003f25270 */
[----:B------:R-:W-:Y:S02]  /*10f0*/  SHF.L.U32 R17, R14, R17, RZ ;  /* 0x000000110e117219 */ /* 0x000fe400000006ff */
[----:B------:R-:W-:Y:S02]  /*1100*/  FSETP.NEU.FTZ.AND P0, PT, R4, R3, PT ;  /* 0x000000030400720b */ /* 0x000fe40003f1d000 */
[----:B------:R-:W-:Y:S02]  /*1110*/  SEL R3, R16, RZ, P3 ;  /* 0x000000ff10037207 */ /* 0x000fe40001800000 */
[----:B------:R-:W-:Y:S02]  /*1120*/  ISETP.NE.AND P1, PT, R17, RZ, P1 ;  /* 0x000000ff1100720c */ /* 0x000fe40000f25270 */
[----:B------:R-:W-:Y:S02]  /*1130*/  SHF.R.U32.HI R3, RZ, R3, R14 ;  /* 0x00000003ff037219 */ /* 0x000fe4000001160e */
[----:B------:R-:W-:-:S02]  /*1140*/  PLOP3.LUT P0, PT, P0, P1, PT, 0xf8, 0x8f ;  /* 0x00000000008f781c */ /* 0x000fc40000703f70 */
[----:B------:R-:W-:Y:S02]  /*1150*/  SHF.R.U32.HI R17, RZ, 0x1, R3 ;  /* 0x00000001ff117819 */ /* 0x000fe40000011603 */
[----:B------:R-:W-:-:S04]  /*1160*/  SEL R4, RZ, 0x1, !P0 ;  /* 0x00000001ff047807 */ /* 0x000fc80004000000 */
[----:B------:R-:W-:-:S04]  /*1170*/  LOP3.LUT R4, R4, 0x1, R17, 0xf8, !PT ;  /* 0x0000000104047812 */ /* 0x000fc800078ef811 */
[----:B------:R-:W-:-:S05]  /*1180*/  LOP3.LUT R4, R4, R3, RZ, 0xc0, !PT ;  /* 0x0000000304047212 */ /* 0x000fca00078ec0ff */
[----:B------:R-:W-:-:S05]  /*1190*/  IMAD.IADD R17, R17, 0x1, R4 ;  /* 0x0000000111117824 */ /* 0x000fca00078e0204 */
[----:B------:R-:W-:Y:S01]  /*11a0*/  LOP3.LUT R0, R17, R0, RZ, 0xfc, !PT ;  /* 0x0000000011007212 */ /* 0x000fe200078efcff */
[----:B------:R-:W-:Y:S06]  /*11b0*/  BRA `(.L_x_22) ;  /* 0x0000000000107947 */ /* 0x000fec0003800000 */
.L_x_21:
[----:B------:R-:W-:-:S04]  /*11c0*/  LOP3.LUT R0, R0, 0x80000000, RZ, 0xc0, !PT ;  /* 0x8000000000007812 */ /* 0x000fc800078ec0ff */
[----:B------:R-:W-:Y:S01]  /*11d0*/  LOP3.LUT R0, R0, 0x7f800000, RZ, 0xfc, !PT ;  /* 0x7f80000000007812 */ /* 0x000fe200078efcff */
[----:B------:R-:W-:Y:S06]  /*11e0*/  BRA `(.L_x_22) ;  /* 0x0000000000047947 */ /* 0x000fec0003800000 */
.L_x_20:
[----:B------:R-:W-:-:S07]  /*11f0*/  LEA R0, R17, R0, 0x17 ;  /* 0x0000000011007211 */ /* 0x000fce00078eb8ff */
.L_x_22:
[----:B------:R-:W-:Y:S05]  /*1200*/  BSYNC.RECONVERGENT B3 ;  /* 0x0000000000037941 */ /* 0x000fea0003800200 */
.L_x_19:
[----:B------:R-:W-:Y:S05]  /*1210*/  BRA `(.L_x_23) ;  /* 0x0000000000207947 */ /* 0x000fea0003800000 */
.L_x_18:
[----:B------:R-:W-:-:S04]  /*1220*/  LOP3.LUT R0, R21, 0x80000000, R16, 0x48, !PT ;  /* 0x8000000015007812 */ /* 0x000fc800078e4810 */
[----:B------:R-:W-:Y:S01]  /*1230*/  LOP3.LUT R0, R0, 0x7f800000, RZ, 0xfc, !PT ;  /* 0x7f80000000007812 */ /* 0x000fe200078efcff */
[----:B------:R-:W-:Y:S06]  /*1240*/  BRA `(.L_x_23) ;  /* 0x0000000000147947 */ /* 0x000fec0003800000 */
.L_x_17:
[----:B------:R-:W-:Y:S01]  /*1250*/  LOP3.LUT R0, R21, 0x80000000, R16, 0x48, !PT ;  /* 0x8000000015007812 */ /* 0x000fe200078e4810 */
[----:B------:R-:W-:Y:S06]  /*1260*/  BRA `(.L_x_23) ;  /* 0x00000000000c7947 */ /* 0x000fec0003800000 */
.L_x_16:
[----:B------:R-:W0:Y:S01]  /*1270*/  MUFU.RSQ R0, -QNAN ;  /* 0xffc0000000007908 */ /* 0x000e220000001400 */
[----:B------:R-:W-:Y:S05]  /*1280*/  BRA `(.L_x_23) ;  /* 0x0000000000047947 */ /* 0x000fea0003800000 */
.L_x_15:
[----:B------:R-:W-:-:S07]  /*1290*/  FADD.FTZ R0, R0, R3 ;  /* 0x0000000300007221 */ /* 0x000fce0000010000 */
.L_x_23:
[----:B------:R-:W-:Y:S05]  /*12a0*/  BSYNC.RECONVERGENT B2 ;  /* 0x0000000000027941 */ /* 0x000fea0003800200 */
.L_x_13:
[----:B------:R-:W-:-:S04]  /*12b0*/  IMAD.MOV.U32 R3, RZ, RZ, 0x0 ;  /* 0x00000000ff037424 */ /* 0x000fc800078e00ff */
[----:B0-----:R-:W-:Y:S05]  /*12c0*/  RET.REL.NODEC R2 `(_Z4SAXSPfS_S_S_) ;  /* 0xffffffec024c7950 */ /* 0x001fea0003c3ffff */
.L_x_24:
[----:B------:R-:W-:-:S00]  /*12d0*/  BRA `(.L_x_24) ;  /* 0xfffffffc00fc7947 */ /* 0x000fc0000383ffff */
[----:B------:R-:W-:-:S00]  /*12e0*/  NOP ;  /* 0x0000000000007918 */ /* 0x000fc00000000000 */
        /* <DEDUP_REMOVED lines=9> */
.L_x_26:


//--------------------- .nv.global.init           --------------------------
	.section	.nv.global.init,"aw",@progbits
	.align	4
.nv.global.init:
	.type		__cudart_i2opi_f,@object
	.size		__cudart_i2opi_f,(.L_0 - __cudart_i2opi_f)
__cudart_i2opi_f:
        /*0000*/ 	.byte	0x41, 0x90, 0x43, 0x3c, 0x99, 0x95, 0x62, 0xdb, 0xc0, 0xdd, 0x34, 0xf5, 0xd1, 0x57, 0x27, 0xfc
        /*0010*/ 	.byte	0x29, 0x15, 0x44, 0x4e, 0x6e, 0x83, 0xf9, 0xa2
.L_0:


//--------------------- .nv.shared.reserved.0     --------------------------
	.section	.nv.shared.reserved.0,"aw",@nobits
	.weak		__nv_reservedSMEM_offset_0_alias
	.size		__nv_reservedSMEM_offset_0_alias, 0, 64
	.other		__nv_reservedSMEM_offset_0_alias,@"STO_CUDA_RESERVED_SHARED STV_DEFAULT"
__nv_reservedSMEM_offset_0_alias:
	.zero		0
	.zero		64


//--------------------- .nv.constant0._Z4SAXSPfS_S_S_ --------------------------
	.section	.nv.constant0._Z4SAXSPfS_S_S_,"a",@progbits
	.sectionflags	@""
	.align	4
.nv.constant0._Z4SAXSPfS_S_S_:
	.zero		928


//--------------------- SYMBOLS --------------------------

	.type		.nv.reservedSmem.offset0,@object
	.size		.nv.reservedSmem.offset0,0x4
